//
// Generated by NVIDIA NVVM Compiler
//
// Compiler Build ID: CL-36424714
// Cuda compilation tools, release 13.0, V13.0.88
// Based on NVVM 20.0.0
//

.version 9.0
.target sm_100
.address_size 64

	// .globl	_Z31hierarchical_kogge_stone_phase1PfS_S_j
// _ZZ31hierarchical_kogge_stone_dominoPfS_S_PiS0_jE5bid_s has been demoted
// _ZZ31hierarchical_kogge_stone_dominoPfS_S_PiS0_jE12previous_sum has been demoted
.extern .shared .align 16 .b8 buffer[];

.visible .entry _Z31hierarchical_kogge_stone_phase1PfS_S_j(
	.param .u64 .ptr .align 1 _Z31hierarchical_kogge_stone_phase1PfS_S_j_param_0,
	.param .u64 .ptr .align 1 _Z31hierarchical_kogge_stone_phase1PfS_S_j_param_1,
	.param .u64 .ptr .align 1 _Z31hierarchical_kogge_stone_phase1PfS_S_j_param_2,
	.param .u32 _Z31hierarchical_kogge_stone_phase1PfS_S_j_param_3
)
{
	.reg .pred 	%p<8>;
	.reg .b32 	%r<19>;
	.reg .b32 	%f<12>;
	.reg .b64 	%rd<13>;

	ld.param.u64 	%rd1, [_Z31hierarchical_kogge_stone_phase1PfS_S_j_param_0];
	ld.param.u64 	%rd2, [_Z31hierarchical_kogge_stone_phase1PfS_S_j_param_1];
	ld.param.u64 	%rd3, [_Z31hierarchical_kogge_stone_phase1PfS_S_j_param_2];
	ld.param.u32 	%r8, [_Z31hierarchical_kogge_stone_phase1PfS_S_j_param_3];
	mov.u32 	%r1, %tid.x;
	mov.u32 	%r2, %ctaid.x;
	mov.u32 	%r3, %ntid.x;
	mad.lo.s32 	%r4, %r2, %r3, %r1;
	setp.ge.u32 	%p1, %r4, %r8;
	shl.b32 	%r9, %r1, 2;
	mov.u32 	%r10, buffer;
	add.s32 	%r5, %r10, %r9;
	@%p1 bra 	$L__BB0_2;
	cvta.to.global.u64 	%rd4, %rd1;
	mul.wide.u32 	%rd5, %r4, 4;
	add.s64 	%rd6, %rd4, %rd5;
	ld.global.f32 	%f4, [%rd6];
	st.shared.f32 	[%r5], %f4;
	bra.uni 	$L__BB0_3;
$L__BB0_2:
	mov.b32 	%r11, 0;
	st.shared.u32 	[%r5], %r11;
$L__BB0_3:
	setp.lt.u32 	%p2, %r3, 2;
	@%p2 bra 	$L__BB0_10;
	mov.b32 	%r18, 1;
$L__BB0_5:
	bar.sync 	0;
	setp.lt.u32 	%p3, %r1, %r18;
	@%p3 bra 	$L__BB0_7;
	ld.shared.f32 	%f6, [%r5];
	sub.s32 	%r13, %r1, %r18;
	shl.b32 	%r14, %r13, 2;
	add.s32 	%r16, %r10, %r14;
	ld.shared.f32 	%f7, [%r16];
	add.f32 	%f11, %f6, %f7;
$L__BB0_7:
	setp.lt.u32 	%p4, %r1, %r18;
	bar.sync 	0;
	@%p4 bra 	$L__BB0_9;
	st.shared.f32 	[%r5], %f11;
$L__BB0_9:
	shl.b32 	%r18, %r18, 1;
	setp.lt.u32 	%p5, %r18, %r3;
	@%p5 bra 	$L__BB0_5;
$L__BB0_10:
	setp.ge.u32 	%p6, %r4, %r8;
	@%p6 bra 	$L__BB0_12;
	ld.shared.f32 	%f8, [%r5];
	cvta.to.global.u64 	%rd7, %rd2;
	mul.wide.u32 	%rd8, %r4, 4;
	add.s64 	%rd9, %rd7, %rd8;
	st.global.f32 	[%rd9], %f8;
$L__BB0_12:
	add.s32 	%r17, %r3, -1;
	setp.ne.s32 	%p7, %r1, %r17;
	@%p7 bra 	$L__BB0_14;
	ld.shared.f32 	%f9, [%r5];
	cvta.to.global.u64 	%rd10, %rd3;
	mul.wide.u32 	%rd11, %r2, 4;
	add.s64 	%rd12, %rd10, %rd11;
	st.global.f32 	[%rd12], %f9;
$L__BB0_14:
	ret;

}
	// .globl	_Z31hierarchical_kogge_stone_phase2Pfj
.visible .entry _Z31hierarchical_kogge_stone_phase2Pfj(
	.param .u64 .ptr .align 1 _Z31hierarchical_kogge_stone_phase2Pfj_param_0,
	.param .u32 _Z31hierarchical_kogge_stone_phase2Pfj_param_1
)
{
	.reg .pred 	%p<6>;
	.reg .b32 	%r<18>;
	.reg .b32 	%f<10>;
	.reg .b64 	%rd<5>;

	ld.param.u64 	%rd2, [_Z31hierarchical_kogge_stone_phase2Pfj_param_0];
	ld.param.u32 	%r7, [_Z31hierarchical_kogge_stone_phase2Pfj_param_1];
	cvta.to.global.u64 	%rd3, %rd2;
	mov.u32 	%r1, %tid.x;
	mov.u32 	%r8, %ctaid.x;
	mov.u32 	%r2, %ntid.x;
	mad.lo.s32 	%r3, %r8, %r2, %r1;
	setp.ge.u32 	%p1, %r3, %r7;
	mul.wide.u32 	%rd4, %r3, 4;
	add.s64 	%rd1, %rd3, %rd4;
	shl.b32 	%r9, %r1, 2;
	mov.u32 	%r10, buffer;
	add.s32 	%r4, %r10, %r9;
	@%p1 bra 	$L__BB1_2;
	ld.global.f32 	%f5, [%rd1];
	st.shared.f32 	[%r4], %f5;
	bra.uni 	$L__BB1_3;
$L__BB1_2:
	mov.b32 	%r11, 0;
	st.shared.u32 	[%r4], %r11;
$L__BB1_3:
	bar.sync 	0;
	setp.lt.u32 	%p2, %r2, 2;
	@%p2 bra 	$L__BB1_8;
	ld.shared.f32 	%f9, [%r4];
	mov.b32 	%r17, 1;
$L__BB1_5:
	bar.sync 	0;
	setp.lt.u32 	%p3, %r1, %r17;
	@%p3 bra 	$L__BB1_7;
	sub.s32 	%r13, %r1, %r17;
	shl.b32 	%r14, %r13, 2;
	add.s32 	%r16, %r10, %r14;
	ld.shared.f32 	%f6, [%r16];
	add.f32 	%f9, %f9, %f6;
$L__BB1_7:
	bar.sync 	0;
	st.shared.f32 	[%r4], %f9;
	shl.b32 	%r17, %r17, 1;
	setp.lt.u32 	%p4, %r17, %r2;
	@%p4 bra 	$L__BB1_5;
$L__BB1_8:
	setp.ge.u32 	%p5, %r3, %r7;
	@%p5 bra 	$L__BB1_10;
	ld.shared.f32 	%f7, [%r4];
	st.global.f32 	[%rd1], %f7;
$L__BB1_10:
	ret;

}
	// .globl	_Z31hierarchical_kogge_stone_phase3PfS_j
.visible .entry _Z31hierarchical_kogge_stone_phase3PfS_j(
	.param .u64 .ptr .align 1 _Z31hierarchical_kogge_stone_phase3PfS_j_param_0,
	.param .u64 .ptr .align 1 _Z31hierarchical_kogge_stone_phase3PfS_j_param_1,
	.param .u32 _Z31hierarchical_kogge_stone_phase3PfS_j_param_2
)
{
	.reg .pred 	%p<4>;
	.reg .b32 	%r<7>;
	.reg .b32 	%f<4>;
	.reg .b64 	%rd<9>;

	ld.param.u64 	%rd1, [_Z31hierarchical_kogge_stone_phase3PfS_j_param_0];
	ld.param.u64 	%rd2, [_Z31hierarchical_kogge_stone_phase3PfS_j_param_1];
	ld.param.u32 	%r3, [_Z31hierarchical_kogge_stone_phase3PfS_j_param_2];
	mov.u32 	%r1, %ctaid.x;
	mov.u32 	%r4, %ntid.x;
	mov.u32 	%r5, %tid.x;
	mad.lo.s32 	%r2, %r1, %r4, %r5;
	setp.ge.u32 	%p1, %r2, %r3;
	setp.eq.s32 	%p2, %r1, 0;
	or.pred  	%p3, %p2, %p1;
	@%p3 bra 	$L__BB2_2;
	cvta.to.global.u64 	%rd3, %rd2;
	cvta.to.global.u64 	%rd4, %rd1;
	add.s32 	%r6, %r1, -1;
	mul.wide.u32 	%rd5, %r6, 4;
	add.s64 	%rd6, %rd3, %rd5;
	ld.global.f32 	%f1, [%rd6];
	mul.wide.u32 	%rd7, %r2, 4;
	add.s64 	%rd8, %rd4, %rd7;
	ld.global.f32 	%f2, [%rd8];
	add.f32 	%f3, %f1, %f2;
	st.global.f32 	[%rd8], %f3;
$L__BB2_2:
	ret;

}
	// .globl	_Z31hierarchical_kogge_stone_dominoPfS_S_PiS0_j
.visible .entry _Z31hierarchical_kogge_stone_dominoPfS_S_PiS0_j(
	.param .u64 .ptr .align 1 _Z31hierarchical_kogge_stone_dominoPfS_S_PiS0_j_param_0,
	.param .u64 .ptr .align 1 _Z31hierarchical_kogge_stone_dominoPfS_S_PiS0_j_param_1,
	.param .u64 .ptr .align 1 _Z31hierarchical_kogge_stone_dominoPfS_S_PiS0_j_param_2,
	.param .u64 .ptr .align 1 _Z31hierarchical_kogge_stone_dominoPfS_S_PiS0_j_param_3,
	.param .u64 .ptr .align 1 _Z31hierarchical_kogge_stone_dominoPfS_S_PiS0_j_param_4,
	.param .u32 _Z31hierarchical_kogge_stone_dominoPfS_S_PiS0_j_param_5
)
{
	.reg .pred 	%p<13>;
	.reg .b32 	%r<26>;
	.reg .b32 	%f<18>;
	.reg .b64 	%rd<22>;
	// demoted variable
	.shared .align 4 .u32 _ZZ31hierarchical_kogge_stone_dominoPfS_S_PiS0_jE5bid_s;
	// demoted variable
	.shared .align 4 .f32 _ZZ31hierarchical_kogge_stone_dominoPfS_S_PiS0_jE12previous_sum;
	ld.param.u64 	%rd5, [_Z31hierarchical_kogge_stone_dominoPfS_S_PiS0_j_param_0];
	ld.param.u64 	%rd6, [_Z31hierarchical_kogge_stone_dominoPfS_S_PiS0_j_param_1];
	ld.param.u64 	%rd8, [_Z31hierarchical_kogge_stone_dominoPfS_S_PiS0_j_param_2];
	ld.param.u64 	%rd9, [_Z31hierarchical_kogge_stone_dominoPfS_S_PiS0_j_param_3];
	ld.param.u64 	%rd7, [_Z31hierarchical_kogge_stone_dominoPfS_S_PiS0_j_param_4];
	ld.param.u32 	%r8, [_Z31hierarchical_kogge_stone_dominoPfS_S_PiS0_j_param_5];
	cvta.to.global.u64 	%rd1, %rd8;
	cvta.to.global.u64 	%rd2, %rd9;
	mov.u32 	%r1, %tid.x;
	setp.ne.s32 	%p1, %r1, 0;
	@%p1 bra 	$L__BB3_2;
	cvta.to.global.u64 	%rd10, %rd7;
	atom.global.add.u32 	%r9, [%rd10], 1;
	st.shared.u32 	[_ZZ31hierarchical_kogge_stone_dominoPfS_S_PiS0_jE5bid_s], %r9;
$L__BB3_2:
	bar.sync 	0;
	ld.shared.u32 	%r2, [_ZZ31hierarchical_kogge_stone_dominoPfS_S_PiS0_jE5bid_s];
	mov.u32 	%r3, %ntid.x;
	mad.lo.s32 	%r4, %r2, %r3, %r1;
	setp.ge.u32 	%p2, %r4, %r8;
	shl.b32 	%r10, %r1, 2;
	mov.u32 	%r11, buffer;
	add.s32 	%r5, %r11, %r10;
	@%p2 bra 	$L__BB3_4;
	cvta.to.global.u64 	%rd11, %rd5;
	mul.wide.u32 	%rd12, %r4, 4;
	add.s64 	%rd13, %rd11, %rd12;
	ld.global.f32 	%f17, [%rd13];
	st.shared.f32 	[%r5], %f17;
	bra.uni 	$L__BB3_5;
$L__BB3_4:
	mov.b32 	%r12, 0;
	st.shared.u32 	[%r5], %r12;
	mov.f32 	%f17, 0f00000000;
$L__BB3_5:
	setp.lt.u32 	%p3, %r3, 2;
	@%p3 bra 	$L__BB3_10;
	mov.b32 	%r25, 1;
$L__BB3_7:
	bar.sync 	0;
	ld.shared.f32 	%f17, [%r5];
	setp.lt.u32 	%p4, %r1, %r25;
	@%p4 bra 	$L__BB3_9;
	sub.s32 	%r14, %r1, %r25;
	shl.b32 	%r15, %r14, 2;
	add.s32 	%r17, %r11, %r15;
	ld.shared.f32 	%f9, [%r17];
	add.f32 	%f17, %f17, %f9;
$L__BB3_9:
	bar.sync 	0;
	st.shared.f32 	[%r5], %f17;
	shl.b32 	%r25, %r25, 1;
	setp.lt.u32 	%p5, %r25, %r3;
	@%p5 bra 	$L__BB3_7;
$L__BB3_10:
	setp.ge.u32 	%p6, %r4, %r8;
	cvta.to.global.u64 	%rd14, %rd6;
	mul.wide.u32 	%rd15, %r4, 4;
	add.s64 	%rd3, %rd14, %rd15;
	@%p6 bra 	$L__BB3_12;
	st.global.f32 	[%rd3], %f17;
$L__BB3_12:
	setp.ne.s32 	%p7, %r1, 0;
	shl.b32 	%r18, %r3, 2;
	add.s32 	%r20, %r11, %r18;
	ld.shared.f32 	%f7, [%r20+-4];
	@%p7 bra 	$L__BB3_18;
	setp.eq.s32 	%p8, %r2, 0;
	@%p8 bra 	$L__BB3_17;
	mul.wide.u32 	%rd16, %r2, 4;
	add.s64 	%rd4, %rd2, %rd16;
$L__BB3_15:
	atom.global.or.b32 	%r21, [%rd4], 0;
	setp.eq.s32 	%p9, %r21, 0;
	@%p9 bra 	$L__BB3_15;
	add.s64 	%rd18, %rd1, %rd16;
	ld.global.f32 	%f10, [%rd18];
	st.shared.f32 	[_ZZ31hierarchical_kogge_stone_dominoPfS_S_PiS0_jE12previous_sum], %f10;
	add.f32 	%f11, %f7, %f10;
	add.s32 	%r22, %r2, 1;
	mul.wide.u32 	%rd19, %r22, 4;
	add.s64 	%rd20, %rd1, %rd19;
	st.global.f32 	[%rd20], %f11;
	membar.gl;
	add.s64 	%rd21, %rd2, %rd19;
	atom.global.add.u32 	%r23, [%rd21], 1;
	bra.uni 	$L__BB3_18;
$L__BB3_17:
	st.global.f32 	[%rd1+4], %f7;
	membar.gl;
	atom.global.add.u32 	%r24, [%rd2+4], 1;
$L__BB3_18:
	setp.ge.u32 	%p10, %r4, %r8;
	bar.sync 	0;
	setp.eq.s32 	%p11, %r2, 0;
	or.pred  	%p12, %p11, %p10;
	@%p12 bra 	$L__BB3_20;
	ld.shared.f32 	%f12, [_ZZ31hierarchical_kogge_stone_dominoPfS_S_PiS0_jE12previous_sum];
	ld.global.f32 	%f13, [%rd3];
	add.f32 	%f14, %f12, %f13;
	st.global.f32 	[%rd3], %f14;
$L__BB3_20:
	ret;

}


// ===== COMPILED SASS (sm_100) =====

	.target	sm_100

	.elftype	@"ET_EXEC"


//--------------------- .note.nv.tkinfo           --------------------------
	.section	.note.nv.tkinfo,"",@"SHT_NOTE"
	.sectionflags	@"SHF_NOTE_NV_TKINFO"
	.tkinfo
        /*0018*/ 	.word	0x00000002
        /*0030*/ 	.string	""
        /*0030*/ 	.string	"ptxas"
        /*0030*/ 	.string	"Cuda compilation tools, release 13.0, V13.0.88"
        /*0030*/ 	.string	"Build cuda_13.0.r13.0/compiler.36424714_0"
        /*0030*/ 	.string	"-arch sm_100 -m 64 "



//--------------------- .note.nv.cuinfo           --------------------------
	.section	.note.nv.cuinfo,"",@"SHT_NOTE"
	.sectionflags	@"SHF_NOTE_NV_CUINFO"
        /*0018*/ 	.short	0x0002
        /*001a*/ 	.short	0x0064
        /*001c*/ 	.short	0x0082
	.zero		2


//--------------------- .nv.info                  --------------------------
	.section	.nv.info,"",@"SHT_CUDA_INFO"
	.align	4


	//----- nvinfo : EIATTR_REGCOUNT
	.align		4
        /*0000*/ 	.byte	0x04, 0x2f
        /*0002*/ 	.short	(.L_1 - .L_0)
	.align		4
.L_0:
        /*0004*/ 	.word	index@(_Z31hierarchical_kogge_stone_phase1PfS_S_j)
        /*0008*/ 	.word	0x0000000c


	//----- nvinfo : EIATTR_FRAME_SIZE
	.align		4
.L_1:
        /*000c*/ 	.byte	0x04, 0x11
        /*000e*/ 	.short	(.L_3 - .L_2)
	.align		4
.L_2:
        /*0010*/ 	.word	index@(_Z31hierarchical_kogge_stone_phase1PfS_S_j)
        /*0014*/ 	.word	0x00000000


	//----- nvinfo : EIATTR_REGCOUNT
	.align		4
.L_3:
        /*0018*/ 	.byte	0x04, 0x2f
        /*001a*/ 	.short	(.L_5 - .L_4)
	.align		4
.L_4:
        /*001c*/ 	.word	index@(_Z31hierarchical_kogge_stone_phase2Pfj)
        /*0020*/ 	.word	0x0000000c


	//----- nvinfo : EIATTR_FRAME_SIZE
	.align		4
.L_5:
        /*0024*/ 	.byte	0x04, 0x11
        /*0026*/ 	.short	(.L_7 - .L_6)
	.align		4
.L_6:
        /*0028*/ 	.word	index@(_Z31hierarchical_kogge_stone_phase2Pfj)
        /*002c*/ 	.word	0x00000000


	//----- nvinfo : EIATTR_REGCOUNT
	.align		4
.L_7:
        /*0030*/ 	.byte	0x04, 0x2f
        /*0032*/ 	.short	(.L_9 - .L_8)
	.align		4
.L_8:
        /*0034*/ 	.word	index@(_Z31hierarchical_kogge_stone_phase3PfS_j)
        /*0038*/ 	.word	0x0000000c


	//----- nvinfo : EIATTR_FRAME_SIZE
	.align		4
.L_9:
        /*003c*/ 	.byte	0x04, 0x11
        /*003e*/ 	.short	(.L_11 - .L_10)
	.align		4
.L_10:
        /*0040*/ 	.word	index@(_Z31hierarchical_kogge_stone_phase3PfS_j)
        /*0044*/ 	.word	0x00000000


	//----- nvinfo : EIATTR_REGCOUNT
	.align		4
.L_11:
        /*0048*/ 	.byte	0x04, 0x2f
        /*004a*/ 	.short	(.L_13 - .L_12)
	.align		4
.L_12:
        /*004c*/ 	.word	index@(_Z31hierarchical_kogge_stone_dominoPfS_S_PiS0_j)
        /*0050*/ 	.word	0x00000010


	//----- nvinfo : EIATTR_FRAME_SIZE
	.align		4
.L_13:
        /*0054*/ 	.byte	0x04, 0x11
        /*0056*/ 	.short	(.L_15 - .L_14)
	.align		4
.L_14:
        /*0058*/ 	.word	index@(_Z31hierarchical_kogge_stone_dominoPfS_S_PiS0_j)
        /*005c*/ 	.word	0x00000000


	//----- nvinfo : EIATTR_MIN_STACK_SIZE
	.align		4
.L_15:
        /*0060*/ 	.byte	0x04, 0x12
        /*0062*/ 	.short	(.L_17 - .L_16)
	.align		4
.L_16:
        /*0064*/ 	.word	index@(_Z31hierarchical_kogge_stone_dominoPfS_S_PiS0_j)
        /*0068*/ 	.word	0x00000000


	//----- nvinfo : EIATTR_MIN_STACK_SIZE
	.align		4
.L_17:
        /*006c*/ 	.byte	0x04, 0x12
        /*006e*/ 	.short	(.L_19 - .L_18)
	.align		4
.L_18:
        /*0070*/ 	.word	index@(_Z31hierarchical_kogge_stone_phase3PfS_j)
        /*0074*/ 	.word	0x00000000


	//----- nvinfo : EIATTR_MIN_STACK_SIZE
	.align		4
.L_19:
        /*0078*/ 	.byte	0x04, 0x12
        /*007a*/ 	.short	(.L_21 - .L_20)
	.align		4
.L_20:
        /*007c*/ 	.word	index@(_Z31hierarchical_kogge_stone_phase2Pfj)
        /*0080*/ 	.word	0x00000000


	//----- nvinfo : EIATTR_MIN_STACK_SIZE
	.align		4
.L_21:
        /*0084*/ 	.byte	0x04, 0x12
        /*0086*/ 	.short	(.L_23 - .L_22)
	.align		4
.L_22:
        /*0088*/ 	.word	index@(_Z31hierarchical_kogge_stone_phase1PfS_S_j)
        /*008c*/ 	.word	0x00000000
.L_23:


//--------------------- .nv.compat                --------------------------
	.section	.nv.compat,"",@"SHT_CUDA_COMPAT_INFO"
	.align	4
        /*0000*/ 	.byte	0x02, 0x09, 0x00, 0x00, 0x02, 0x02, 0x01, 0x00, 0x02, 0x05, 0x05, 0x00, 0x03, 0x07, 0x01, 0x01
        /*0010*/ 	.byte	0x02, 0x03, 0x00, 0x00, 0x02, 0x06, 0x01, 0x00, 0x04, 0x0b, 0x08, 0x00, 0x09, 0x00, 0x00, 0x00
        /*0020*/ 	.byte	0x00, 0x00, 0x00, 0x00


//--------------------- .nv.info._Z31hierarchical_kogge_stone_dominoPfS_S_PiS0_j --------------------------
	.section	.nv.info._Z31hierarchical_kogge_stone_dominoPfS_S_PiS0_j,"",@"SHT_CUDA_INFO"
	.sectionflags	@""
	.align	4


	//----- nvinfo : EIATTR_CUDA_API_VERSION
	.align		4
        /*0000*/ 	.byte	0x04, 0x37
        /*0002*/ 	.short	(.L_25 - .L_24)
.L_24:
        /*0004*/ 	.word	0x00000082


	//----- nvinfo : EIATTR_KPARAM_INFO
	.align		4
.L_25:
        /*0008*/ 	.byte	0x04, 0x17
        /*000a*/ 	.short	(.L_27 - .L_26)
.L_26:
        /*000c*/ 	.word	0x00000000
        /*0010*/ 	.short	0x0005
        /*0012*/ 	.short	0x0028
        /*0014*/ 	.byte	0x00, 0xf0, 0x11, 0x00


	//----- nvinfo : EIATTR_KPARAM_INFO
	.align		4
.L_27:
        /*0018*/ 	.byte	0x04, 0x17
        /*001a*/ 	.short	(.L_29 - .L_28)
.L_28:
        /*001c*/ 	.word	0x00000000
        /*0020*/ 	.short	0x0004
        /*0022*/ 	.short	0x0020
        /*0024*/ 	.byte	0x00, 0xf5, 0x21, 0x00


	//----- nvinfo : EIATTR_KPARAM_INFO
	.align		4
.L_29:
        /*0028*/ 	.byte	0x04, 0x17
        /*002a*/ 	.short	(.L_31 - .L_30)
.L_30:
        /*002c*/ 	.word	0x00000000
        /*0030*/ 	.short	0x0003
        /*0032*/ 	.short	0x0018
        /*0034*/ 	.byte	0x00, 0xf5, 0x21, 0x00


	//----- nvinfo : EIATTR_KPARAM_INFO
	.align		4
.L_31:
        /*0038*/ 	.byte	0x04, 0x17
        /*003a*/ 	.short	(.L_33 - .L_32)
.L_32:
        /*003c*/ 	.word	0x00000000
        /*0040*/ 	.short	0x0002
        /*0042*/ 	.short	0x0010
        /*0044*/ 	.byte	0x00, 0xf5, 0x21, 0x00


	//----- nvinfo : EIATTR_KPARAM_INFO
	.align		4
.L_33:
        /*0048*/ 	.byte	0x04, 0x17
        /*004a*/ 	.short	(.L_35 - .L_34)
.L_34:
        /*004c*/ 	.word	0x00000000
        /*0050*/ 	.short	0x0001
        /*0052*/ 	.short	0x0008
        /*0054*/ 	.byte	0x00, 0xf5, 0x21, 0x00


	//----- nvinfo : EIATTR_KPARAM_INFO
	.align		4
.L_35:
        /*0058*/ 	.byte	0x04, 0x17
        /*005a*/ 	.short	(.L_37 - .L_36)
.L_36:
        /*005c*/ 	.word	0x00000000
        /*0060*/ 	.short	0x0000
        /*0062*/ 	.short	0x0000
        /*0064*/ 	.byte	0x00, 0xf5, 0x21, 0x00


	//----- nvinfo : EIATTR_SPARSE_MMA_MASK
	.align		4
.L_37:
        /*0068*/ 	.byte	0x03, 0x50
        /*006a*/ 	.short	0x0000


	//----- nvinfo : EIATTR_MAXREG_COUNT
	.align		4
        /*006c*/ 	.byte	0x03, 0x1b
        /*006e*/ 	.short	0x00ff


	//----- nvinfo : EIATTR_NUM_BARRIERS
	.align		4
        /*0070*/ 	.byte	0x02, 0x4c
        /*0072*/ 	.byte	0x01
	.zero		1


	//----- nvinfo : EIATTR_MERCURY_ISA_VERSION
	.align		4
        /*0074*/ 	.byte	0x03, 0x5f
        /*0076*/ 	.short	0x0101


	//----- nvinfo : EIATTR_VRC_CTA_INIT_COUNT
	.align		4
        /*0078*/ 	.byte	0x02, 0x4a
	.zero		1
	.zero		1


	//----- nvinfo : EIATTR_EXIT_INSTR_OFFSETS
	.align		4
        /*007c*/ 	.byte	0x04, 0x1c
        /*007e*/ 	.short	(.L_39 - .L_38)


	//   ....[0]....
.L_38:
        /*0080*/ 	.word	0x00000650


	//   ....[1]....
        /*0084*/ 	.word	0x000006d0


	//----- nvinfo : EIATTR_CRS_STACK_SIZE
	.align		4
.L_39:
        /*0088*/ 	.byte	0x04, 0x1e
        /*008a*/ 	.short	(.L_41 - .L_40)
.L_40:
        /*008c*/ 	.word	0x00000000


	//----- nvinfo : EIATTR_CBANK_PARAM_SIZE
	.align		4
.L_41:
        /*0090*/ 	.byte	0x03, 0x19
        /*0092*/ 	.short	0x002c


	//----- nvinfo : EIATTR_PARAM_CBANK
	.align		4
        /*0094*/ 	.byte	0x04, 0x0a
        /*0096*/ 	.short	(.L_43 - .L_42)
	.align		4
.L_42:
        /*0098*/ 	.word	index@(.nv.constant0._Z31hierarchical_kogge_stone_dominoPfS_S_PiS0_j)
        /*009c*/ 	.short	0x0380
        /*009e*/ 	.short	0x002c


	//----- nvinfo : EIATTR_SW_WAR
	.align		4
.L_43:
        /*00a0*/ 	.byte	0x04, 0x36
        /*00a2*/ 	.short	(.L_45 - .L_44)
.L_44:
        /*00a4*/ 	.word	0x00000008
.L_45:


//--------------------- .nv.info._Z31hierarchical_kogge_stone_phase3PfS_j --------------------------
	.section	.nv.info._Z31hierarchical_kogge_stone_phase3PfS_j,"",@"SHT_CUDA_INFO"
	.sectionflags	@""
	.align	4


	//----- nvinfo : EIATTR_CUDA_API_VERSION
	.align		4
        /*0000*/ 	.byte	0x04, 0x37
        /*0002*/ 	.short	(.L_47 - .L_46)
.L_46:
        /*0004*/ 	.word	0x00000082


	//----- nvinfo : EIATTR_KPARAM_INFO
	.align		4
.L_47:
        /*0008*/ 	.byte	0x04, 0x17
        /*000a*/ 	.short	(.L_49 - .L_48)
.L_48:
        /*000c*/ 	.word	0x00000000
        /*0010*/ 	.short	0x0002
        /*0012*/ 	.short	0x0010
        /*0014*/ 	.byte	0x00, 0xf0, 0x11, 0x00


	//----- nvinfo : EIATTR_KPARAM_INFO
	.align		4
.L_49:
        /*0018*/ 	.byte	0x04, 0x17
        /*001a*/ 	.short	(.L_51 - .L_50)
.L_50:
        /*001c*/ 	.word	0x00000000
        /*0020*/ 	.short	0x0001
        /*0022*/ 	.short	0x0008
        /*0024*/ 	.byte	0x00, 0xf5, 0x21, 0x00


	//----- nvinfo : EIATTR_KPARAM_INFO
	.align		4
.L_51:
        /*0028*/ 	.byte	0x04, 0x17
        /*002a*/ 	.short	(.L_53 - .L_52)
.L_52:
        /*002c*/ 	.word	0x00000000
        /*0030*/ 	.short	0x0000
        /*0032*/ 	.short	0x0000
        /*0034*/ 	.byte	0x00, 0xf5, 0x21, 0x00


	//----- nvinfo : EIATTR_SPARSE_MMA_MASK
	.align		4
.L_53:
        /*0038*/ 	.byte	0x03, 0x50
        /*003a*/ 	.short	0x0000


	//----- nvinfo : EIATTR_MAXREG_COUNT
	.align		4
        /*003c*/ 	.byte	0x03, 0x1b
        /*003e*/ 	.short	0x00ff


	//----- nvinfo : EIATTR_MERCURY_ISA_VERSION
	.align		4
        /*0040*/ 	.byte	0x03, 0x5f
        /*0042*/ 	.short	0x0101


	//----- nvinfo : EIATTR_VRC_CTA_INIT_COUNT
	.align		4
        /*0044*/ 	.byte	0x02, 0x4a
	.zero		1
	.zero		1


	//----- nvinfo : EIATTR_EXIT_INSTR_OFFSETS
	.align		4
        /*0048*/ 	.byte	0x04, 0x1c
        /*004a*/ 	.short	(.L_55 - .L_54)


	//   ....[0]....
.L_54:
        /*004c*/ 	.word	0x00000080


	//   ....[1]....
        /*0050*/ 	.word	0x00000130


	//----- nvinfo : EIATTR_CBANK_PARAM_SIZE
	.align		4
.L_55:
        /*0054*/ 	.byte	0x03, 0x19
        /*0056*/ 	.short	0x0014


	//----- nvinfo : EIATTR_PARAM_CBANK
	.align		4
        /*0058*/ 	.byte	0x04, 0x0a
        /*005a*/ 	.short	(.L_57 - .L_56)
	.align		4
.L_56:
        /*005c*/ 	.word	index@(.nv.constant0._Z31hierarchical_kogge_stone_phase3PfS_j)
        /*0060*/ 	.short	0x0380
        /*0062*/ 	.short	0x0014


	//----- nvinfo : EIATTR_SW_WAR
	.align		4
.L_57:
        /*0064*/ 	.byte	0x04, 0x36
        /*0066*/ 	.short	(.L_59 - .L_58)
.L_58:
        /*0068*/ 	.word	0x00000008
.L_59:


//--------------------- .nv.info._Z31hierarchical_kogge_stone_phase2Pfj --------------------------
	.section	.nv.info._Z31hierarchical_kogge_stone_phase2Pfj,"",@"SHT_CUDA_INFO"
	.sectionflags	@""
	.align	4


	//----- nvinfo : EIATTR_CUDA_API_VERSION
	.align		4
        /*0000*/ 	.byte	0x04, 0x37
        /*0002*/ 	.short	(.L_61 - .L_60)
.L_60:
        /*0004*/ 	.word	0x00000082


	//----- nvinfo : EIATTR_KPARAM_INFO
	.align		4
.L_61:
        /*0008*/ 	.byte	0x04, 0x17
        /*000a*/ 	.short	(.L_63 - .L_62)
.L_62:
        /*000c*/ 	.word	0x00000000
        /*0010*/ 	.short	0x0001
        /*0012*/ 	.short	0x0008
        /*0014*/ 	.byte	0x00, 0xf0, 0x11, 0x00


	//----- nvinfo : EIATTR_KPARAM_INFO
	.align		4
.L_63:
        /*0018*/ 	.byte	0x04, 0x17
        /*001a*/ 	.short	(.L_65 - .L_64)
.L_64:
        /*001c*/ 	.word	0x00000000
        /*0020*/ 	.short	0x0000
        /*0022*/ 	.short	0x0000
        /*0024*/ 	.byte	0x00, 0xf5, 0x21, 0x00


	//----- nvinfo : EIATTR_SPARSE_MMA_MASK
	.align		4
.L_65:
        /*0028*/ 	.byte	0x03, 0x50
        /*002a*/ 	.short	0x0000


	//----- nvinfo : EIATTR_MAXREG_COUNT
	.align		4
        /*002c*/ 	.byte	0x03, 0x1b
        /*002e*/ 	.short	0x00ff


	//----- nvinfo : EIATTR_NUM_BARRIERS
	.align		4
        /*0030*/ 	.byte	0x02, 0x4c
        /*0032*/ 	.byte	0x01
	.zero		1


	//----- nvinfo : EIATTR_MERCURY_ISA_VERSION
	.align		4
        /*0034*/ 	.byte	0x03, 0x5f
        /*0036*/ 	.short	0x0101


	//----- nvinfo : EIATTR_VRC_CTA_INIT_COUNT
	.align		4
        /*0038*/ 	.byte	0x02, 0x4a
	.zero		1
	.zero		1


	//----- nvinfo : EIATTR_EXIT_INSTR_OFFSETS
	.align		4
        /*003c*/ 	.byte	0x04, 0x1c
        /*003e*/ 	.short	(.L_67 - .L_66)


	//   ....[0]....
.L_66:
        /*0040*/ 	.word	0x00000230


	//   ....[1]....
        /*0044*/ 	.word	0x00000260


	//----- nvinfo : EIATTR_CBANK_PARAM_SIZE
	.align		4
.L_67:
        /*0048*/ 	.byte	0x03, 0x19
        /*004a*/ 	.short	0x000c


	//----- nvinfo : EIATTR_PARAM_CBANK
	.align		4
        /*004c*/ 	.byte	0x04, 0x0a
        /*004e*/ 	.short	(.L_69 - .L_68)
	.align		4
.L_68:
        /*0050*/ 	.word	index@(.nv.constant0._Z31hierarchical_kogge_stone_phase2Pfj)
        /*0054*/ 	.short	0x0380
        /*0056*/ 	.short	0x000c


	//----- nvinfo : EIATTR_SW_WAR
	.align		4
.L_69:
        /*0058*/ 	.byte	0x04, 0x36
        /*005a*/ 	.short	(.L_71 - .L_70)
.L_70:
        /*005c*/ 	.word	0x00000008
.L_71:


//--------------------- .nv.info._Z31hierarchical_kogge_stone_phase1PfS_S_j --------------------------
	.section	.nv.info._Z31hierarchical_kogge_stone_phase1PfS_S_j,"",@"SHT_CUDA_INFO"
	.sectionflags	@""
	.align	4


	//----- nvinfo : EIATTR_CUDA_API_VERSION
	.align		4
        /*0000*/ 	.byte	0x04, 0x37
        /*0002*/ 	.short	(.L_73 - .L_72)
.L_72:
        /*0004*/ 	.word	0x00000082


	//----- nvinfo : EIATTR_KPARAM_INFO
	.align		4
.L_73:
        /*0008*/ 	.byte	0x04, 0x17
        /*000a*/ 	.short	(.L_75 - .L_74)
.L_74:
        /*000c*/ 	.word	0x00000000
        /*0010*/ 	.short	0x0003
        /*0012*/ 	.short	0x0018
        /*0014*/ 	.byte	0x00, 0xf0, 0x11, 0x00


	//----- nvinfo : EIATTR_KPARAM_INFO
	.align		4
.L_75:
        /*0018*/ 	.byte	0x04, 0x17
        /*001a*/ 	.short	(.L_77 - .L_76)
.L_76:
        /*001c*/ 	.word	0x00000000
        /*0020*/ 	.short	0x0002
        /*0022*/ 	.short	0x0010
        /*0024*/ 	.byte	0x00, 0xf5, 0x21, 0x00


	//----- nvinfo : EIATTR_KPARAM_INFO
	.align		4
.L_77:
        /*0028*/ 	.byte	0x04, 0x17
        /*002a*/ 	.short	(.L_79 - .L_78)
.L_78:
        /*002c*/ 	.word	0x00000000
        /*0030*/ 	.short	0x0001
        /*0032*/ 	.short	0x0008
        /*0034*/ 	.byte	0x00, 0xf5, 0x21, 0x00


	//----- nvinfo : EIATTR_KPARAM_INFO
	.align		4
.L_79:
        /*0038*/ 	.byte	0x04, 0x17
        /*003a*/ 	.short	(.L_81 - .L_80)
.L_80:
        /*003c*/ 	.word	0x00000000
        /*0040*/ 	.short	0x0000
        /*0042*/ 	.short	0x0000
        /*0044*/ 	.byte	0x00, 0xf5, 0x21, 0x00


	//----- nvinfo : EIATTR_SPARSE_MMA_MASK
	.align		4
.L_81:
        /*0048*/ 	.byte	0x03, 0x50
        /*004a*/ 	.short	0x0000


	//----- nvinfo : EIATTR_MAXREG_COUNT
	.align		4
        /*004c*/ 	.byte	0x03, 0x1b
        /*004e*/ 	.short	0x00ff


	//----- nvinfo : EIATTR_NUM_BARRIERS
	.align		4
        /*0050*/ 	.byte	0x02, 0x4c
        /*0052*/ 	.byte	0x01
	.zero		1


	//----- nvinfo : EIATTR_MERCURY_ISA_VERSION
	.align		4
        /*0054*/ 	.byte	0x03, 0x5f
        /*0056*/ 	.short	0x0101


	//----- nvinfo : EIATTR_VRC_CTA_INIT_COUNT
	.align		4
        /*0058*/ 	.byte	0x02, 0x4a
	.zero		1
	.zero		1


	//----- nvinfo : EIATTR_EXIT_INSTR_OFFSETS
	.align		4
        /*005c*/ 	.byte	0x04, 0x1c
        /*005e*/ 	.short	(.L_83 - .L_82)


	//   ....[0]....
.L_82:
        /*0060*/ 	.word	0x00000280


	//   ....[1]....
        /*0064*/ 	.word	0x000002d0


	//----- nvinfo : EIATTR_CBANK_PARAM_SIZE
	.align		4
.L_83:
        /*0068*/ 	.byte	0x03, 0x19
        /*006a*/ 	.short	0x001c


	//----- nvinfo : EIATTR_PARAM_CBANK
	.align		4
        /*006c*/ 	.byte	0x04, 0x0a
        /*006e*/ 	.short	(.L_85 - .L_84)
	.align		4
.L_84:
        /*0070*/ 	.word	index@(.nv.constant0._Z31hierarchical_kogge_stone_phase1PfS_S_j)
        /*0074*/ 	.short	0x0380
        /*0076*/ 	.short	0x001c


	//----- nvinfo : EIATTR_SW_WAR
	.align		4
.L_85:
        /*0078*/ 	.byte	0x04, 0x36
        /*007a*/ 	.short	(.L_87 - .L_86)
.L_86:
        /*007c*/ 	.word	0x00000008
.L_87:


//--------------------- .nv.callgraph             --------------------------
	.section	.nv.callgraph,"",@"SHT_CUDA_CALLGRAPH"
	.align	4
	.sectionentsize	8
	.align		4
        /*0000*/ 	.word	0x00000000
	.align		4
        /*0004*/ 	.word	0xffffffff
	.align		4
        /*0008*/ 	.word	0x00000000
	.align		4
        /*000c*/ 	.word	0xfffffffe
	.align		4
        /*0010*/ 	.word	0x00000000
	.align		4
        /*0014*/ 	.word	0xfffffffd
	.align		4
        /*0018*/ 	.word	0x00000000
	.align		4
        /*001c*/ 	.word	0xfffffffc


//--------------------- .text._Z31hierarchical_kogge_stone_dominoPfS_S_PiS0_j --------------------------
	.section	.text._Z31hierarchical_kogge_stone_dominoPfS_S_PiS0_j,"ax",@progbits
	.align	128
        .global         _Z31hierarchical_kogge_stone_dominoPfS_S_PiS0_j
        .type           _Z31hierarchical_kogge_stone_dominoPfS_S_PiS0_j,@function
        .size           _Z31hierarchical_kogge_stone_dominoPfS_S_PiS0_j,(.L_x_16 - _Z31hierarchical_kogge_stone_dominoPfS_S_PiS0_j)
        .other          _Z31hierarchical_kogge_stone_dominoPfS_S_PiS0_j,@"STO_CUDA_ENTRY STV_DEFAULT"
_Z31hierarchical_kogge_stone_dominoPfS_S_PiS0_j:
.text._Z31hierarchical_kogge_stone_dominoPfS_S_PiS0_j:
[----:B------:R-:W-:Y:S01]  /*0000*/  LDC R1, c[0x0][0x37c] ;  /* 0x0000df00ff017b82 */ /* 0x000fe20000000800 */
[----:B------:R-:W0:Y:S01]  /*0010*/  S2R R9, SR_TID.X ;  /* 0x0000000000097919 */ /* 0x000e220000002100 */
[----:B------:R-:W1:Y:S01]  /*0020*/  LDCU.64 UR8, c[0x0][0x358] ;  /* 0x00006b00ff0877ac */ /* 0x000e620008000a00 */
[----:B------:R-:W-:Y:S01]  /*0030*/  BSSY.RECONVERGENT B0, `(.L_x_0) ;  /* 0x000000a000007945 */ /* 0x000fe20003800200 */
[----:B0-----:R-:W-:-:S13]  /*0040*/  ISETP.NE.AND P0, PT, R9, RZ, PT ;  /* 0x000000ff0900720c */ /* 0x001fda0003f05270 */
[----:B-1----:R-:W-:Y:S05]  /*0050*/  @P0 BRA `(.L_x_1) ;  /* 0x00000000001c0947 */ /* 0x002fea0003800000 */
[----:B------:R-:W0:Y:S01]  /*0060*/  LDC.64 R2, c[0x0][0x3a0] ;  /* 0x0000e800ff027b82 */ /* 0x000e220000000a00 */
[----:B------:R-:W-:-:S05]  /*0070*/  IMAD.MOV.U32 R5, RZ, RZ, 0x1 ;  /* 0x00000001ff057424 */ /* 0x000fca00078e00ff */
[----:B0-----:R-:W2:Y:S02]  /*0080*/  ATOMG.E.ADD.STRONG.GPU PT, R2, desc[UR8][R2.64], R5 ;  /* 0x80000005020279a8 */ /* 0x001ea400081ef108 */
[----:B------:R-:W0:Y:S01]  /*0090*/  S2UR UR5, SR_CgaCtaId ;  /* 0x00000000000579c3 */ /* 0x000e220000008800 */
[----:B------:R-:W-:Y:S02]  /*00a0*/  UMOV UR4, 0x400 ;  /* 0x0000040000047882 */ /* 0x000fe40000000000 */
[----:B0-----:R-:W-:-:S09]  /*00b0*/  ULEA UR4, UR5, UR4, 0x18 ;  /* 0x0000000405047291 */ /* 0x001fd2000f8ec0ff */
[----:B--2---:R0:W-:Y:S03]  /*00c0*/  STS [UR4], R2 ;  /* 0x00000002ff007988 */ /* 0x0041e60008000804 */
.L_x_1:
[----:B------:R-:W-:Y:S05]  /*00d0*/  BSYNC.RECONVERGENT B0 ;  /* 0x0000000000007941 */ /* 0x000fea0003800200 */
.L_x_0:
[----:B------:R-:W1:Y:S08]  /*00e0*/  S2UR UR6, SR_CgaCtaId ;  /* 0x00000000000679c3 */ /* 0x000e700000008800 */
[----:B------:R-:W-:Y:S06]  /*00f0*/  BAR.SYNC.DEFER_BLOCKING 0x0 ;  /* 0x0000000000007b1d */ /* 0x000fec0000010000 */
[----:B------:R-:W-:Y:S01]  /*0100*/  UMOV UR4, 0x400 ;  /* 0x0000040000047882 */ /* 0x000fe20000000000 */
[----:B------:R-:W2:Y:S01]  /*0110*/  LDCU UR7, c[0x0][0x3a8] ;  /* 0x00007500ff0777ac */ /* 0x000ea20008000800 */
[----:B-1----:R-:W-:-:S09]  /*0120*/  ULEA UR5, UR6, UR4, 0x18 ;  /* 0x0000000406057291 */ /* 0x002fd2000f8ec0ff */
[----:B------:R-:W1:Y:S02]  /*0130*/  LDS R0, [UR5] ;  /* 0x00000005ff007984 */ /* 0x000e640008000800 */
[----:B------:R-:W1:Y:S02]  /*0140*/  LDCU UR5, c[0x0][0x360] ;  /* 0x00006c00ff0577ac */ /* 0x000e640008000800 */
[----:B-1----:R-:W-:-:S05]  /*0150*/  IMAD R5, R0, UR5, R9 ;  /* 0x0000000500057c24 */ /* 0x002fca000f8e0209 */
[----:B--2---:R-:W-:-:S13]  /*0160*/  ISETP.GE.U32.AND P0, PT, R5, UR7, PT ;  /* 0x0000000705007c0c */ /* 0x004fda000bf06070 */
[----:B0-----:R-:W0:Y:S02]  /*0170*/  @!P0 LDC.64 R2, c[0x0][0x380] ;  /* 0x0000e000ff028b82 */ /* 0x001e240000000a00 */
[----:B0-----:R-:W-:-:S05]  /*0180*/  @!P0 IMAD.WIDE.U32 R2, R5, 0x4, R2 ;  /* 0x0000000405028825 */ /* 0x001fca00078e0002 */
[----:B------:R-:W2:Y:S01]  /*0190*/  @!P0 LDG.E R7, desc[UR8][R2.64] ;  /* 0x0000000802078981 */ /* 0x000ea2000c1e1900 */
[----:B------:R-:W-:Y:S02]  /*01a0*/  UIADD3 UR4, UPT, UPT, UR4, 0x10, URZ ;  /* 0x0000001004047890 */ /* 0x000fe4000fffe0ff */
[----:B------:R-:W-:Y:S02]  /*01b0*/  UISETP.GE.U32.AND UP0, UPT, UR5, 0x2, UPT ;  /* 0x000000020500788c */ /* 0x000fe4000bf06070 */
[----:B------:R-:W-:-:S06]  /*01c0*/  ULEA UR4, UR6, UR4, 0x18 ;  /* 0x0000000406047291 */ /* 0x000fcc000f8ec0ff */
[----:B------:R-:W-:-:S05]  /*01d0*/  LEA R4, R9, UR4, 0x2 ;  /* 0x0000000409047c11 */ /* 0x000fca000f8e10ff */
[----:B--2---:R0:W-:Y:S04]  /*01e0*/  @!P0 STS [R4], R7 ;  /* 0x0000000704008388 */ /* 0x0041e80000000800 */
[----:B------:R0:W-:Y:S01]  /*01f0*/  @P0 STS [R4], RZ ;  /* 0x000000ff04000388 */ /* 0x0001e20000000800 */
[----:B------:R-:W-:Y:S01]  /*0200*/  @P0 IMAD.MOV.U32 R7, RZ, RZ, RZ ;  /* 0x000000ffff070224 */ /* 0x000fe200078e00ff */
[----:B------:R-:W-:Y:S06]  /*0210*/  BRA.U !UP0, `(.L_x_2) ;  /* 0x0000000108347547 */ /* 0x000fec000b800000 */
[----:B------:R-:W-:-:S05]  /*0220*/  UMOV UR6, 0x1 ;  /* 0x0000000100067882 */ /* 0x000fca0000000000 */
.L_x_3:
[----:B------:R-:W-:Y:S01]  /*0230*/  BAR.SYNC.DEFER_BLOCKING 0x0 ;  /* 0x0000000000007b1d */ /* 0x000fe20000010000 */
[----:B------:R-:W-:-:S13]  /*0240*/  ISETP.GE.U32.AND P0, PT, R9, UR6, PT ;  /* 0x0000000609007c0c */ /* 0x000fda000bf06070 */
[----:B------:R-:W-:Y:S01]  /*0250*/  @P0 IADD3 R2, PT, PT, R9, -UR6, RZ ;  /* 0x8000000609020c10 */ /* 0x000fe2000fffe0ff */
[----:B------:R-:W-:-:S03]  /*0260*/  USHF.L.U32 UR6, UR6, 0x1, URZ ;  /* 0x0000000106067899 */ /* 0x000fc600080006ff */
[----:B------:R-:W-:Y:S01]  /*0270*/  @P0 LEA R2, R2, UR4, 0x2 ;  /* 0x0000000402020c11 */ /* 0x000fe2000f8e10ff */
[----:B------:R-:W-:Y:S01]  /*0280*/  UISETP.GE.U32.AND UP0, UPT, UR6, UR5, UPT ;  /* 0x000000050600728c */ /* 0x000fe2000bf06070 */
[----:B01----:R-:W-:Y:S04]  /*0290*/  LDS R7, [R4] ;  /* 0x0000000004077984 */ /* 0x003fe80000000800 */
[----:B------:R-:W0:Y:S02]  /*02a0*/  @P0 LDS R2, [R2] ;  /* 0x0000000002020984 */ /* 0x000e240000000800 */
[----:B0-----:R-:W-:Y:S01]  /*02b0*/  @P0 FADD R7, R7, R2 ;  /* 0x0000000207070221 */ /* 0x001fe20000000000 */
[----:B------:R-:W-:Y:S06]  /*02c0*/  BAR.SYNC.DEFER_BLOCKING 0x0 ;  /* 0x0000000000007b1d */ /* 0x000fec0000010000 */
[----:B------:R1:W-:Y:S01]  /*02d0*/  STS [R4], R7 ;  /* 0x0000000704007388 */ /* 0x0003e20000000800 */
[----:B------:R-:W-:Y:S05]  /*02e0*/  BRA.U !UP0, `(.L_x_3) ;  /* 0xfffffffd08d07547 */ /* 0x000fea000b83ffff */
.L_x_2:
[----:B------:R-:W2:Y:S01]  /*02f0*/  LDCU UR6, c[0x0][0x3a8] ;  /* 0x00007500ff0677ac */ /* 0x000ea20008000800 */
[----:B------:R-:W3:Y:S01]  /*0300*/  LDC.64 R2, c[0x0][0x388] ;  /* 0x0000e200ff027b82 */ /* 0x000ee20000000a00 */
[----:B------:R-:W-:Y:S01]  /*0310*/  ISETP.NE.AND P1, PT, R9, RZ, PT ;  /* 0x000000ff0900720c */ /* 0x000fe20003f25270 */
[----:B------:R-:W-:Y:S01]  /*0320*/  ULEA UR4, UR5, UR4, 0x2 ;  /* 0x0000000405047291 */ /* 0x000fe2000f8e10ff */
[C---:B--2---:R-:W-:Y:S01]  /*0330*/  ISETP.GE.U32.AND P0, PT, R5.reuse, UR6, PT ;  /* 0x0000000605007c0c */ /* 0x044fe2000bf06070 */
[----:B---3--:R-:W-:-:S12]  /*0340*/  IMAD.WIDE.U32 R2, R5, 0x4, R2 ;  /* 0x0000000405027825 */ /* 0x008fd800078e0002 */
[----:B------:R2:W-:Y:S01]  /*0350*/  @!P0 STG.E desc[UR8][R2.64], R7 ;  /* 0x0000000702008986 */ /* 0x0005e2000c101908 */
[----:B------:R-:W-:Y:S05]  /*0360*/  @P1 BRA `(.L_x_4) ;  /* 0x0000000000ac1947 */ /* 0x000fea0003800000 */
[----:B------:R-:W3:Y:S01]  /*0370*/  LDS R11, [UR4+-0x4] ;  /* 0xfffffc04ff0b7984 */ /* 0x000ee20008000800 */
[----:B------:R-:W-:-:S13]  /*0380*/  ISETP.NE.AND P1, PT, R0, RZ, PT ;  /* 0x000000ff0000720c */ /* 0x000fda0003f25270 */
[----:B------:R-:W-:Y:S05]  /*0390*/  @!P1 BRA `(.L_x_5) ;  /* 0x00000000006c9947 */ /* 0x000fea0003800000 */
[----:B------:R-:W0:Y:S01]  /*03a0*/  LDC.64 R8, c[0x0][0x398] ;  /* 0x0000e600ff087b82 */ /* 0x000e220000000a00 */
[----:B------:R-:W-:Y:S01]  /*03b0*/  BSSY B0, `(.L_x_6) ;  /* 0x0000006000007945 */ /* 0x000fe20003800000 */
[----:B01----:R-:W-:-:S07]  /*03c0*/  IMAD.WIDE.U32 R4, R0, 0x4, R8 ;  /* 0x0000000400047825 */ /* 0x003fce00078e0008 */
.L_x_7:
[----:B------:R-:W-:Y:S05]  /*03d0*/  YIELD ;  /* 0x0000000000007946 */ /* 0x000fea0003800000 */
[----:B------:R-:W4:Y:S02]  /*03e0*/  ATOMG.E.OR.STRONG.GPU PT, R6, desc[UR8][R4.64], RZ ;  /* 0x800000ff040679a8 */ /* 0x000f24000b1ef108 */
[----:B----4-:R-:W-:-:S13]  /*03f0*/  ISETP.NE.AND P1, PT, R6, RZ, PT ;  /* 0x000000ff0600720c */ /* 0x010fda0003f25270 */
[----:B------:R-:W-:Y:S05]  /*0400*/  @!P1 BRA `(.L_x_7) ;  /* 0xfffffffc00f09947 */ /* 0x000fea000383ffff */
[----:B------:R-:W-:Y:S05]  /*0410*/  BSYNC B0 ;  /* 0x0000000000007941 */ /* 0x000fea0003800000 */
.L_x_6:
[----:B--2---:R-:W0:Y:S02]  /*0420*/  LDC.64 R6, c[0x0][0x390] ;  /* 0x0000e400ff067b82 */ /* 0x004e240000000a00 */
[----:B0-----:R-:W-:-:S06]  /*0430*/  IMAD.WIDE.U32 R4, R0, 0x4, R6 ;  /* 0x0000000400047825 */ /* 0x001fcc00078e0006 */
[----:B------:R-:W3:Y:S01]  /*0440*/  LDG.E R4, desc[UR8][R4.64] ;  /* 0x0000000804047981 */ /* 0x000ee2000c1e1900 */
[----:B------:R-:W0:Y:S01]  /*0450*/  S2UR UR6, SR_CgaCtaId ;  /* 0x00000000000679c3 */ /* 0x000e220000008800 */
[----:B------:R-:W-:Y:S01]  /*0460*/  UMOV UR5, 0x400 ;  /* 0x0000040000057882 */ /* 0x000fe20000000000 */
[----:B------:R-:W-:-:S04]  /*0470*/  VIADD R13, R0, 0x1 ;  /* 0x00000001000d7836 */ /* 0x000fc80000000000 */
[----:B------:R-:W-:-:S04]  /*0480*/  IMAD.WIDE.U32 R6, R13, 0x4, R6 ;  /* 0x000000040d067825 */ /* 0x000fc800078e0006 */
[----:B------:R-:W-:-:S04]  /*0490*/  IMAD.WIDE.U32 R8, R13, 0x4, R8 ;  /* 0x000000040d087825 */ /* 0x000fc800078e0008 */
[----:B------:R-:W-:Y:S01]  /*04a0*/  HFMA2 R13, -RZ, RZ, 0, 5.9604644775390625e-08 ;  /* 0x00000001ff0d7431 */ /* 0x000fe200000001ff */
[----:B0-----:R-:W-:Y:S01]  /*04b0*/  ULEA UR5, UR6, UR5, 0x18 ;  /* 0x0000000506057291 */ /* 0x001fe2000f8ec0ff */
[----:B---3--:R-:W-:-:S08]  /*04c0*/  FADD R11, R11, R4 ;  /* 0x000000040b0b7221 */ /* 0x008fd00000000000 */
[----:B------:R3:W-:Y:S04]  /*04d0*/  STS [UR5+0x4], R4 ;  /* 0x00000404ff007988 */ /* 0x0007e80008000805 */
[----:B------:R3:W-:Y:S01]  /*04e0*/  STG.E desc[UR8][R6.64], R11 ;  /* 0x0000000b06007986 */ /* 0x0007e2000c101908 */
[----:B------:R-:W-:Y:S06]  /*04f0*/  MEMBAR.SC.GPU ;  /* 0x0000000000007992 */ /* 0x000fec0000002000 */
[----:B------:R-:W-:-:S00]  /*0500*/  ERRBAR ;  /* 0x00000000000079ab */ /* 0x000fc00000000000 */
[----:B------:R-:W-:Y:S06]  /*0510*/  CGAERRBAR ;  /* 0x00000000000075ab */ /* 0x000fec0000000000 */
[----:B------:R-:W-:Y:S04]  /*0520*/  CCTL.IVALL ;  /* 0x00000000ff00798f */ /* 0x000fe80002000000 */
[----:B------:R3:W5:Y:S01]  /*0530*/  ATOMG.E.ADD.STRONG.GPU PT, RZ, desc[UR8][R8.64], R13 ;  /* 0x8000000d08ff79a8 */ /* 0x00076200081ef108 */
[----:B------:R-:W-:Y:S05]  /*0540*/  BRA `(.L_x_4) ;  /* 0x0000000000347947 */ /* 0x000fea0003800000 */
.L_x_5:
[----:B01----:R-:W3:Y:S01]  /*0550*/  LDC.64 R4, c[0x0][0x390] ;  /* 0x0000e400ff047b82 */ /* 0x003ee20000000a00 */
[----:B------:R-:W0:Y:S01]  /*0560*/  LDCU.64 UR6, c[0x0][0x398] ;  /* 0x00007300ff0677ac */ /* 0x000e220008000a00 */
[----:B------:R-:W-:Y:S01]  /*0570*/  HFMA2 R9, -RZ, RZ, 0, 5.9604644775390625e-08 ;  /* 0x00000001ff097431 */ /* 0x000fe200000001ff */
[----:B0-----:R-:W-:-:S04]  /*0580*/  UIADD3 UR5, UP0, UPT, UR6, 0x4, URZ ;  /* 0x0000000406057890 */ /* 0x001fc8000ff1e0ff */
[----:B------:R-:W-:Y:S01]  /*0590*/  UIADD3.X UR6, UPT, UPT, URZ, UR7, URZ, UP0, !UPT ;  /* 0x00000007ff067290 */ /* 0x000fe200087fe4ff */
[----:B---3--:R4:W-:Y:S01]  /*05a0*/  STG.E desc[UR8][R4.64+0x4], R11 ;  /* 0x0000040b04007986 */ /* 0x0089e2000c101908 */
[----:B------:R-:W-:-:S04]  /*05b0*/  IMAD.U32 R6, RZ, RZ, UR5 ;  /* 0x00000005ff067e24 */ /* 0x000fc8000f8e00ff */
[----:B--2---:R-:W-:Y:S01]  /*05c0*/  MOV R7, UR6 ;  /* 0x0000000600077c02 */ /* 0x004fe20008000f00 */
[----:B------:R-:W-:Y:S06]  /*05d0*/  MEMBAR.SC.GPU ;  /* 0x0000000000007992 */ /* 0x000fec0000002000 */
[----:B------:R-:W-:-:S00]  /*05e0*/  ERRBAR ;  /* 0x00000000000079ab */ /* 0x000fc00000000000 */
[----:B------:R-:W-:Y:S06]  /*05f0*/  CGAERRBAR ;  /* 0x00000000000075ab */ /* 0x000fec0000000000 */
[----:B------:R-:W-:Y:S04]  /*0600*/  CCTL.IVALL ;  /* 0x00000000ff00798f */ /* 0x000fe80002000000 */
[----:B------:R4:W5:Y:S02]  /*0610*/  ATOMG.E.ADD.STRONG.GPU PT, RZ, desc[UR8][R6.64], R9 ;  /* 0x8000000906ff79a8 */ /* 0x00096400081ef108 */
.L_x_4:
[----:B------:R-:W-:Y:S05]  /*0620*/  WARPSYNC.ALL ;  /* 0x0000000000007948 */ /* 0x000fea0003800000 */
[----:B------:R-:W-:Y:S01]  /*0630*/  BAR.SYNC.DEFER_BLOCKING 0x0 ;  /* 0x0000000000007b1d */ /* 0x000fe20000010000 */
[----:B------:R-:W-:-:S13]  /*0640*/  ISETP.EQ.OR P0, PT, R0, RZ, P0 ;  /* 0x000000ff0000720c */ /* 0x000fda0000702670 */
[----:B------:R-:W-:Y:S05]  /*0650*/  @P0 EXIT ;  /* 0x000000000000094d */ /* 0x000fea0003800000 */
[----:B----4-:R-:W4:Y:S01]  /*0660*/  LDG.E R5, desc[UR8][R2.64] ;  /* 0x0000000802057981 */ /* 0x010f22000c1e1900 */
[----:B------:R-:W0:Y:S01]  /*0670*/  S2UR UR6, SR_CgaCtaId ;  /* 0x00000000000679c3 */ /* 0x000e220000008800 */
[----:B------:R-:W-:Y:S02]  /*0680*/  UMOV UR5, 0x400 ;  /* 0x0000040000057882 */ /* 0x000fe40000000000 */
[----:B0-----:R-:W-:-:S09]  /*0690*/  ULEA UR5, UR6, UR5, 0x18 ;  /* 0x0000000506057291 */ /* 0x001fd2000f8ec0ff */
[----:B------:R-:W4:Y:S02]  /*06a0*/  LDS R0, [UR5+0x4] ;  /* 0x00000405ff007984 */ /* 0x000f240008000800 */
[----:B----4-:R-:W-:-:S05]  /*06b0*/  FADD R5, R0, R5 ;  /* 0x0000000500057221 */ /* 0x010fca0000000000 */
[----:B------:R-:W-:Y:S01]  /*06c0*/  STG.E desc[UR8][R2.64], R5 ;  /* 0x0000000502007986 */ /* 0x000fe2000c101908 */
[----:B------:R-:W-:Y:S05]  /*06d0*/  EXIT ;  /* 0x000000000000794d */ /* 0x000fea0003800000 */
.L_x_8:
[----:B------:R-:W-:-:S00]  /*06e0*/  BRA `(.L_x_8) ;  /* 0xfffffffc00fc7947 */ /* 0x000fc0000383ffff */
[----:B------:R-:W-:-:S00]  /*06f0*/  NOP ;  /* 0x0000000000007918 */ /* 0x000fc00000000000 */
        /* <DEDUP_REMOVED lines=8> */
.L_x_16:


//--------------------- .text._Z31hierarchical_kogge_stone_phase3PfS_j --------------------------
	.section	.text._Z31hierarchical_kogge_stone_phase3PfS_j,"ax",@progbits
	.align	128
        .global         _Z31hierarchical_kogge_stone_phase3PfS_j
        .type           _Z31hierarchical_kogge_stone_phase3PfS_j,@function
        .size           _Z31hierarchical_kogge_stone_phase3PfS_j,(.L_x_17 - _Z31hierarchical_kogge_stone_phase3PfS_j)
        .other          _Z31hierarchical_kogge_stone_phase3PfS_j,@"STO_CUDA_ENTRY STV_DEFAULT"
_Z31hierarchical_kogge_stone_phase3PfS_j:
.text._Z31hierarchical_kogge_stone_phase3PfS_j:
[----:B------:R-:W-:Y:S01]  /*0000*/  LDC R1, c[0x0][0x37c] ;  /* 0x0000df00ff017b82 */ /* 0x000fe20000000800 */
[----:B------:R-:W0:Y:S01]  /*0010*/  S2R R9, SR_CTAID.X ;  /* 0x0000000000097919 */ /* 0x000e220000002500 */
[----:B------:R-:W0:Y:S01]  /*0020*/  LDCU UR4, c[0x0][0x360] ;  /* 0x00006c00ff0477ac */ /* 0x000e220008000800 */
[----:B------:R-:W0:Y:S01]  /*0030*/  S2R R0, SR_TID.X ;  /* 0x0000000000007919 */ /* 0x000e220000002100 */
[----:B------:R-:W1:Y:S01]  /*0040*/  LDCU UR5, c[0x0][0x390] ;  /* 0x00007200ff0577ac */ /* 0x000e620008000800 */
[----:B0-----:R-:W-:-:S05]  /*0050*/  IMAD R7, R9, UR4, R0 ;  /* 0x0000000409077c24 */ /* 0x001fca000f8e0200 */
[----:B-1----:R-:W-:-:S04]  /*0060*/  ISETP.GE.U32.AND P0, PT, R7, UR5, PT ;  /* 0x0000000507007c0c */ /* 0x002fc8000bf06070 */
[----:B------:R-:W-:-:S13]  /*0070*/  ISETP.EQ.OR P0, PT, R9, RZ, P0 ;  /* 0x000000ff0900720c */ /* 0x000fda0000702670 */
[----:B------:R-:W-:Y:S05]  /*0080*/  @P0 EXIT ;  /* 0x000000000000094d */ /* 0x000fea0003800000 */
[----:B------:R-:W0:Y:S01]  /*0090*/  LDC.64 R2, c[0x0][0x388] ;  /* 0x0000e200ff027b82 */ /* 0x000e220000000a00 */
[----:B------:R-:W1:Y:S01]  /*00a0*/  LDCU.64 UR4, c[0x0][0x358] ;  /* 0x00006b00ff0477ac */ /* 0x000e620008000a00 */
[----:B------:R-:W-:-:S06]  /*00b0*/  IADD3 R9, PT, PT, R9, -0x1, RZ ;  /* 0xffffffff09097810 */ /* 0x000fcc0007ffe0ff */
[----:B------:R-:W2:Y:S01]  /*00c0*/  LDC.64 R4, c[0x0][0x380] ;  /* 0x0000e000ff047b82 */ /* 0x000ea20000000a00 */
[----:B0-----:R-:W-:-:S06]  /*00d0*/  IMAD.WIDE.U32 R2, R9, 0x4, R2 ;  /* 0x0000000409027825 */ /* 0x001fcc00078e0002 */
[----:B-1----:R-:W3:Y:S01]  /*00e0*/  LDG.E R2, desc[UR4][R2.64] ;  /* 0x0000000402027981 */ /* 0x002ee2000c1e1900 */
[----:B--2---:R-:W-:-:S05]  /*00f0*/  IMAD.WIDE.U32 R4, R7, 0x4, R4 ;  /* 0x0000000407047825 */ /* 0x004fca00078e0004 */
[----:B------:R-:W3:Y:S02]  /*0100*/  LDG.E R7, desc[UR4][R4.64] ;  /* 0x0000000404077981 */ /* 0x000ee4000c1e1900 */
[----:B---3--:R-:W-:-:S05]  /*0110*/  FADD R7, R2, R7 ;  /* 0x0000000702077221 */ /* 0x008fca0000000000 */
[----:B------:R-:W-:Y:S01]  /*0120*/  STG.E desc[UR4][R4.64], R7 ;  /* 0x0000000704007986 */ /* 0x000fe2000c101904 */
[----:B------:R-:W-:Y:S05]  /*0130*/  EXIT ;  /* 0x000000000000794d */ /* 0x000fea0003800000 */
.L_x_9:
        /* <DEDUP_REMOVED lines=12> */
.L_x_17:


//--------------------- .text._Z31hierarchical_kogge_stone_phase2Pfj --------------------------
	.section	.text._Z31hierarchical_kogge_stone_phase2Pfj,"ax",@progbits
	.align	128
        .global         _Z31hierarchical_kogge_stone_phase2Pfj
        .type           _Z31hierarchical_kogge_stone_phase2Pfj,@function
        .size           _Z31hierarchical_kogge_stone_phase2Pfj,(.L_x_18 - _Z31hierarchical_kogge_stone_phase2Pfj)
        .other          _Z31hierarchical_kogge_stone_phase2Pfj,@"STO_CUDA_ENTRY STV_DEFAULT"
_Z31hierarchical_kogge_stone_phase2Pfj:
.text._Z31hierarchical_kogge_stone_phase2Pfj:
[----:B------:R-:W-:Y:S01]  /*0000*/  LDC R1, c[0x0][0x37c] ;  /* 0x0000df00ff017b82 */ /* 0x000fe20000000800 */
[----:B------:R-:W0:Y:S07]  /*0010*/  S2R R6, SR_TID.X ;  /* 0x0000000000067919 */ /* 0x000e2e0000002100 */
[----:B------:R-:W0:Y:S01]  /*0020*/  S2UR UR4, SR_CTAID.X ;  /* 0x00000000000479c3 */ /* 0x000e220000002500 */
[----:B------:R-:W1:Y:S01]  /*0030*/  LDCU UR5, c[0x0][0x388] ;  /* 0x00007100ff0577ac */ /* 0x000e620008000800 */
[----:B------:R-:W2:Y:S06]  /*0040*/  LDCU.64 UR6, c[0x0][0x358] ;  /* 0x00006b00ff0677ac */ /* 0x000eac0008000a00 */
[----:B------:R-:W0:Y:S08]  /*0050*/  LDC R9, c[0x0][0x360] ;  /* 0x0000d800ff097b82 */ /* 0x000e300000000800 */
[----:B------:R-:W3:Y:S01]  /*0060*/  LDC.64 R2, c[0x0][0x380] ;  /* 0x0000e000ff027b82 */ /* 0x000ee20000000a00 */
[----:B0-----:R-:W-:-:S05]  /*0070*/  IMAD R5, R9, UR4, R6 ;  /* 0x0000000409057c24 */ /* 0x001fca000f8e0206 */
[C---:B-1----:R-:W-:Y:S01]  /*0080*/  ISETP.GE.U32.AND P0, PT, R5.reuse, UR5, PT ;  /* 0x0000000505007c0c */ /* 0x042fe2000bf06070 */
[----:B---3--:R-:W-:-:S12]  /*0090*/  IMAD.WIDE.U32 R2, R5, 0x4, R2 ;  /* 0x0000000405027825 */ /* 0x008fd800078e0002 */
[----:B--2---:R-:W2:Y:S01]  /*00a0*/  @!P0 LDG.E R7, desc[UR6][R2.64] ;  /* 0x0000000602078981 */ /* 0x004ea2000c1e1900 */
[----:B------:R-:W0:Y:S01]  /*00b0*/  S2UR UR5, SR_CgaCtaId ;  /* 0x00000000000579c3 */ /* 0x000e220000008800 */
[----:B------:R-:W-:Y:S01]  /*00c0*/  UMOV UR4, 0x400 ;  /* 0x0000040000047882 */ /* 0x000fe20000000000 */
[----:B------:R-:W-:Y:S01]  /*00d0*/  ISETP.GE.U32.AND P1, PT, R9, 0x2, PT ;  /* 0x000000020900780c */ /* 0x000fe20003f26070 */
[----:B0-----:R-:W-:-:S06]  /*00e0*/  ULEA UR4, UR5, UR4, 0x18 ;  /* 0x0000000405047291 */ /* 0x001fcc000f8ec0ff */
[----:B------:R-:W-:-:S05]  /*00f0*/  LEA R0, R6, UR4, 0x2 ;  /* 0x0000000406007c11 */ /* 0x000fca000f8e10ff */
[----:B--2---:R0:W-:Y:S04]  /*0100*/  @!P0 STS [R0], R7 ;  /* 0x0000000700008388 */ /* 0x0041e80000000800 */
[----:B------:R0:W-:Y:S01]  /*0110*/  @P0 STS [R0], RZ ;  /* 0x000000ff00000388 */ /* 0x0001e20000000800 */
[----:B------:R-:W-:Y:S06]  /*0120*/  BAR.SYNC.DEFER_BLOCKING 0x0 ;  /* 0x0000000000007b1d */ /* 0x000fec0000010000 */
[----:B------:R-:W-:Y:S05]  /*0130*/  @!P1 BRA `(.L_x_10) ;  /* 0x0000000000349947 */ /* 0x000fea0003800000 */
[----:B0-----:R0:W1:Y:S01]  /*0140*/  LDS R7, [R0] ;  /* 0x0000000000077984 */ /* 0x0010620000000800 */
[----:B------:R-:W-:-:S05]  /*0150*/  UMOV UR5, 0x1 ;  /* 0x0000000100057882 */ /* 0x000fca0000000000 */
.L_x_11:
[----:B------:R-:W-:Y:S01]  /*0160*/  BAR.SYNC.DEFER_BLOCKING 0x0 ;  /* 0x0000000000007b1d */ /* 0x000fe20000010000 */
[----:B------:R-:W-:-:S13]  /*0170*/  ISETP.GE.U32.AND P0, PT, R6, UR5, PT ;  /* 0x0000000506007c0c */ /* 0x000fda000bf06070 */
[----:B------:R-:W-:Y:S01]  /*0180*/  @P0 VIADD R4, R6, -UR5 ;  /* 0x8000000506040c36 */ /* 0x000fe20008000000 */
[----:B------:R-:W-:-:S04]  /*0190*/  USHF.L.U32 UR5, UR5, 0x1, URZ ;  /* 0x0000000105057899 */ /* 0x000fc800080006ff */
[----:B------:R-:W-:-:S06]  /*01a0*/  @P0 LEA R4, R4, UR4, 0x2 ;  /* 0x0000000404040c11 */ /* 0x000fcc000f8e10ff */
[----:B------:R-:W1:Y:S02]  /*01b0*/  @P0 LDS R4, [R4] ;  /* 0x0000000004040984 */ /* 0x000e640000000800 */
[----:B-1----:R-:W-:Y:S01]  /*01c0*/  @P0 FADD R7, R7, R4 ;  /* 0x0000000407070221 */ /* 0x002fe20000000000 */
[----:B------:R-:W-:Y:S01]  /*01d0*/  BAR.SYNC.DEFER_BLOCKING 0x0 ;  /* 0x0000000000007b1d */ /* 0x000fe20000010000 */
[----:B------:R-:W-:-:S05]  /*01e0*/  ISETP.LE.U32.AND P0, PT, R9, UR5, PT ;  /* 0x0000000509007c0c */ /* 0x000fca000bf03070 */
[----:B------:R2:W-:Y:S08]  /*01f0*/  STS [R0], R7 ;  /* 0x0000000700007388 */ /* 0x0005f00000000800 */
[----:B--2---:R-:W-:Y:S05]  /*0200*/  @!P0 BRA `(.L_x_11) ;  /* 0xfffffffc00d48947 */ /* 0x004fea000383ffff */
.L_x_10:
[----:B------:R-:W1:Y:S02]  /*0210*/  LDCU UR4, c[0x0][0x388] ;  /* 0x00007100ff0477ac */ /* 0x000e640008000800 */
[----:B-1----:R-:W-:-:S13]  /*0220*/  ISETP.GE.U32.AND P0, PT, R5, UR4, PT ;  /* 0x0000000405007c0c */ /* 0x002fda000bf06070 */
[----:B------:R-:W-:Y:S05]  /*0230*/  @P0 EXIT ;  /* 0x000000000000094d */ /* 0x000fea0003800000 */
[----:B------:R-:W1:Y:S04]  /*0240*/  LDS R5, [R0] ;  /* 0x0000000000057984 */ /* 0x000e680000000800 */
[----:B-1----:R-:W-:Y:S01]  /*0250*/  STG.E desc[UR6][R2.64], R5 ;  /* 0x0000000502007986 */ /* 0x002fe2000c101906 */
[----:B------:R-:W-:Y:S05]  /*0260*/  EXIT ;  /* 0x000000000000794d */ /* 0x000fea0003800000 */
.L_x_12:
        /* <DEDUP_REMOVED lines=9> */
.L_x_18:


//--------------------- .text._Z31hierarchical_kogge_stone_phase1PfS_S_j --------------------------
	.section	.text._Z31hierarchical_kogge_stone_phase1PfS_S_j,"ax",@progbits
	.align	128
        .global         _Z31hierarchical_kogge_stone_phase1PfS_S_j
        .type           _Z31hierarchical_kogge_stone_phase1PfS_S_j,@function
        .size           _Z31hierarchical_kogge_stone_phase1PfS_S_j,(.L_x_19 - _Z31hierarchical_kogge_stone_phase1PfS_S_j)
        .other          _Z31hierarchical_kogge_stone_phase1PfS_S_j,@"STO_CUDA_ENTRY STV_DEFAULT"
_Z31hierarchical_kogge_stone_phase1PfS_S_j:
.text._Z31hierarchical_kogge_stone_phase1PfS_S_j:
[----:B------:R-:W-:Y:S01]  /*0000*/  LDC R1, c[0x0][0x37c] ;  /* 0x0000df00ff017b82 */ /* 0x000fe20000000800 */
[----:B------:R-:W0:Y:S01]  /*0010*/  S2R R4, SR_TID.X ;  /* 0x0000000000047919 */ /* 0x000e220000002100 */
[----:B------:R-:W0:Y:S01]  /*0020*/  LDCU UR6, c[0x0][0x360] ;  /* 0x00006c00ff0677ac */ /* 0x000e220008000800 */
[----:B------:R-:W0:Y:S01]  /*0030*/  S2R R9, SR_CTAID.X ;  /* 0x0000000000097919 */ /* 0x000e220000002500 */
[----:B------:R-:W1:Y:S01]  /*0040*/  LDCU UR4, c[0x0][0x398] ;  /* 0x00007300ff0477ac */ /* 0x000e620008000800 */
[----:B------:R-:W2:Y:S01]  /*0050*/  LDCU.64 UR8, c[0x0][0x358] ;  /* 0x00006b00ff0877ac */ /* 0x000ea20008000a00 */
[----:B0-----:R-:W-:-:S05]  /*0060*/  IMAD R5, R9, UR6, R4 ;  /* 0x0000000609057c24 */ /* 0x001fca000f8e0204 */
[----:B-1----:R-:W-:-:S13]  /*0070*/  ISETP.GE.U32.AND P0, PT, R5, UR4, PT ;  /* 0x0000000405007c0c */ /* 0x002fda000bf06070 */
[----:B------:R-:W0:Y:S02]  /*0080*/  @!P0 LDC.64 R2, c[0x0][0x380] ;  /* 0x0000e000ff028b82 */ /* 0x000e240000000a00 */
[----:B0-----:R-:W-:-:S06]  /*0090*/  @!P0 IMAD.WIDE.U32 R2, R5, 0x4, R2 ;  /* 0x0000000405028825 */ /* 0x001fcc00078e0002 */
[----:B--2---:R-:W2:Y:S01]  /*00a0*/  @!P0 LDG.E R3, desc[UR8][R2.64] ;  /* 0x0000000802038981 */ /* 0x004ea2000c1e1900 */
[----:B------:R-:W0:Y:S01]  /*00b0*/  S2UR UR5, SR_CgaCtaId ;  /* 0x00000000000579c3 */ /* 0x000e220000008800 */
[----:B------:R-:W-:Y:S01]  /*00c0*/  UMOV UR4, 0x400 ;  /* 0x0000040000047882 */ /* 0x000fe20000000000 */
[----:B------:R-:W-:Y:S02]  /*00d0*/  UISETP.GE.U32.AND UP0, UPT, UR6, 0x2, UPT ;  /* 0x000000020600788c */ /* 0x000fe4000bf06070 */
[----:B0-----:R-:W-:-:S06]  /*00e0*/  ULEA UR4, UR5, UR4, 0x18 ;  /* 0x0000000405047291 */ /* 0x001fcc000f8ec0ff */
[----:B------:R-:W-:-:S05]  /*00f0*/  LEA R0, R4, UR4, 0x2 ;  /* 0x0000000404007c11 */ /* 0x000fca000f8e10ff */
[----:B--2---:R0:W-:Y:S04]  /*0100*/  @!P0 STS [R0], R3 ;  /* 0x0000000300008388 */ /* 0x0041e80000000800 */
[----:B------:R0:W-:Y:S01]  /*0110*/  @P0 STS [R0], RZ ;  /* 0x000000ff00000388 */ /* 0x0001e20000000800 */
[----:B------:R-:W-:Y:S05]  /*0120*/  BRA.U !UP0, `(.L_x_13) ;  /* 0x0000000108347547 */ /* 0x000fea000b800000 */
[----:B------:R-:W-:-:S05]  /*0130*/  UMOV UR5, 0x1 ;  /* 0x0000000100057882 */ /* 0x000fca0000000000 */
.L_x_14:
[----:B------:R-:W-:Y:S01]  /*0140*/  BAR.SYNC.DEFER_BLOCKING 0x0 ;  /* 0x0000000000007b1d */ /* 0x000fe20000010000 */
[----:B------:R-:W-:-:S13]  /*0150*/  ISETP.GE.U32.AND P0, PT, R4, UR5, PT ;  /* 0x0000000504007c0c */ /* 0x000fda000bf06070 */
[----:B------:R-:W-:Y:S01]  /*0160*/  @P0 IADD3 R2, PT, PT, R4, -UR5, RZ ;  /* 0x8000000504020c10 */ /* 0x000fe2000fffe0ff */
[----:B------:R-:W-:-:S03]  /*0170*/  USHF.L.U32 UR5, UR5, 0x1, URZ ;  /* 0x0000000105057899 */ /* 0x000fc600080006ff */
[----:B0-----:R-:W-:Y:S01]  /*0180*/  @P0 LEA R3, R2, UR4, 0x2 ;  /* 0x0000000402030c11 */ /* 0x001fe2000f8e10ff */
[----:B------:R-:W-:Y:S01]  /*0190*/  UISETP.GE.U32.AND UP0, UPT, UR5, UR6, UPT ;  /* 0x000000060500728c */ /* 0x000fe2000bf06070 */
[----:B------:R-:W-:Y:S04]  /*01a0*/  @P0 LDS R2, [R0] ;  /* 0x0000000000020984 */ /* 0x000fe80000000800 */
[----:B------:R-:W0:Y:S02]  /*01b0*/  @P0 LDS R3, [R3] ;  /* 0x0000000003030984 */ /* 0x000e240000000800 */
[----:B01----:R-:W-:Y:S01]  /*01c0*/  @P0 FADD R7, R2, R3 ;  /* 0x0000000302070221 */ /* 0x003fe20000000000 */
[----:B------:R-:W-:Y:S06]  /*01d0*/  BAR.SYNC.DEFER_BLOCKING 0x0 ;  /* 0x0000000000007b1d */ /* 0x000fec0000010000 */
[----:B------:R1:W-:Y:S01]  /*01e0*/  @P0 STS [R0], R7 ;  /* 0x0000000700000388 */ /* 0x0003e20000000800 */
[----:B------:R-:W-:Y:S05]  /*01f0*/  BRA.U !UP0, `(.L_x_14) ;  /* 0xfffffffd08d07547 */ /* 0x000fea000b83ffff */
.L_x_13:
[----:B------:R-:W2:Y:S02]  /*0200*/  LDCU UR4, c[0x0][0x398] ;  /* 0x00007300ff0477ac */ /* 0x000ea40008000800 */
[----:B--2---:R-:W-:Y:S01]  /*0210*/  ISETP.GE.U32.AND P1, PT, R5, UR4, PT ;  /* 0x0000000405007c0c */ /* 0x004fe2000bf26070 */
[----:B------:R-:W-:-:S06]  /*0220*/  UIADD3 UR4, UPT, UPT, UR6, -0x1, URZ ;  /* 0xffffffff06047890 */ /* 0x000fcc000fffe0ff */
[----:B------:R-:W-:-:S06]  /*0230*/  ISETP.NE.AND P0, PT, R4, UR4, PT ;  /* 0x0000000404007c0c */ /* 0x000fcc000bf05270 */
[----:B-1----:R-:W1:Y:S01]  /*0240*/  @!P1 LDS R7, [R0] ;  /* 0x0000000000079984 */ /* 0x002e620000000800 */
[----:B0-----:R-:W0:Y:S02]  /*0250*/  @!P1 LDC.64 R2, c[0x0][0x388] ;  /* 0x0000e200ff029b82 */ /* 0x001e240000000a00 */
[----:B0-----:R-:W-:-:S05]  /*0260*/  @!P1 IMAD.WIDE.U32 R2, R5, 0x4, R2 ;  /* 0x0000000405029825 */ /* 0x001fca00078e0002 */
[----:B-1----:R0:W-:Y:S01]  /*0270*/  @!P1 STG.E desc[UR8][R2.64], R7 ;  /* 0x0000000702009986 */ /* 0x0021e2000c101908 */
[----:B------:R-:W-:Y:S05]  /*0280*/  @P0 EXIT ;  /* 0x000000000000094d */ /* 0x000fea0003800000 */
[----:B------:R-:W1:Y:S01]  /*0290*/  LDS R5, [R0] ;  /* 0x0000000000057984 */ /* 0x000e620000000800 */
[----:B0-----:R-:W0:Y:S02]  /*02a0*/  LDC.64 R2, c[0x0][0x390] ;  /* 0x0000e400ff027b82 */ /* 0x001e240000000a00 */
[----:B0-----:R-:W-:-:S05]  /*02b0*/  IMAD.WIDE.U32 R2, R9, 0x4, R2 ;  /* 0x0000000409027825 */ /* 0x001fca00078e0002 */
[----:B-1----:R-:W-:Y:S01]  /*02c0*/  STG.E desc[UR8][R2.64], R5 ;  /* 0x0000000502007986 */ /* 0x002fe2000c101908 */
[----:B------:R-:W-:Y:S05]  /*02d0*/  EXIT ;  /* 0x000000000000794d */ /* 0x000fea0003800000 */
.L_x_15:
        /* <DEDUP_REMOVED lines=10> */
.L_x_19:


//--------------------- .nv.shared._Z31hierarchical_kogge_stone_dominoPfS_S_PiS0_j --------------------------
	.section	.nv.shared._Z31hierarchical_kogge_stone_dominoPfS_S_PiS0_j,"aw",@nobits
	.sectionflags	@""
	.align	16
.nv.shared._Z31hierarchical_kogge_stone_dominoPfS_S_PiS0_j:
	.zero		1040


//--------------------- .nv.shared.reserved.0     --------------------------
	.section	.nv.shared.reserved.0,"aw",@nobits
	.weak		__nv_reservedSMEM_offset_0_alias
	.size		__nv_reservedSMEM_offset_0_alias, 0, 64
	.other		__nv_reservedSMEM_offset_0_alias,@"STO_CUDA_RESERVED_SHARED STV_DEFAULT"
__nv_reservedSMEM_offset_0_alias:
	.zero		0
	.zero		64


//--------------------- .nv.shared._Z31hierarchical_kogge_stone_phase3PfS_j --------------------------
	.section	.nv.shared._Z31hierarchical_kogge_stone_phase3PfS_j,"aw",@nobits
	.sectionflags	@""
	.align	16
	.zero		1024


//--------------------- .nv.shared._Z31hierarchical_kogge_stone_phase2Pfj --------------------------
	.section	.nv.shared._Z31hierarchical_kogge_stone_phase2Pfj,"aw",@nobits
	.sectionflags	@""
	.align	16
	.zero		1024


//--------------------- .nv.shared._Z31hierarchical_kogge_stone_phase1PfS_S_j --------------------------
	.section	.nv.shared._Z31hierarchical_kogge_stone_phase1PfS_S_j,"aw",@nobits
	.sectionflags	@""
	.align	16
	.zero		1024


//--------------------- .nv.constant0._Z31hierarchical_kogge_stone_dominoPfS_S_PiS0_j --------------------------
	.section	.nv.constant0._Z31hierarchical_kogge_stone_dominoPfS_S_PiS0_j,"a",@progbits
	.sectionflags	@""
	.align	4
.nv.constant0._Z31hierarchical_kogge_stone_dominoPfS_S_PiS0_j:
	.zero		940


//--------------------- .nv.constant0._Z31hierarchical_kogge_stone_phase3PfS_j --------------------------
	.section	.nv.constant0._Z31hierarchical_kogge_stone_phase3PfS_j,"a",@progbits
	.sectionflags	@""
	.align	4
.nv.constant0._Z31hierarchical_kogge_stone_phase3PfS_j:
	.zero		916


//--------------------- .nv.constant0._Z31hierarchical_kogge_stone_phase2Pfj --------------------------
	.section	.nv.constant0._Z31hierarchical_kogge_stone_phase2Pfj,"a",@progbits
	.sectionflags	@""
	.align	4
.nv.constant0._Z31hierarchical_kogge_stone_phase2Pfj:
	.zero		908


//--------------------- .nv.constant0._Z31hierarchical_kogge_stone_phase1PfS_S_j --------------------------
	.section	.nv.constant0._Z31hierarchical_kogge_stone_phase1PfS_S_j,"a",@progbits
	.sectionflags	@""
	.align	4
.nv.constant0._Z31hierarchical_kogge_stone_phase1PfS_S_j:
	.zero		924


//--------------------- SYMBOLS --------------------------

	.type		.nv.reservedSmem.offset0,@object
	.size		.nv.reservedSmem.offset0,0x4
	.type		.nv.reservedSmem.cap,@object
	.size		.nv.reservedSmem.cap,0x4
